.version 6.5
.target sm_30
.address_size 64

.visible .entry mul_ftz(
	.param .u64 input,
	.param .u64 output
)
{
	.reg .u64 	    in_addr;
    .reg .u64 	    out_addr;
    .reg .f32 	    temp1;
    .reg .f32 	    temp2;

	ld.param.u64 	in_addr, [input];
    ld.param.u64 	out_addr, [output];

    ld.f32          temp1, [in_addr];
    ld.f32          temp2, [in_addr+4];
	mul.ftz.f32		temp1, temp1, temp2;
    st.f32          [out_addr], temp1;
	ret;
}


// ===== COMPILED SASS (sm_100) =====

	.target	sm_100

	.elftype	@"ET_EXEC"


//--------------------- .note.nv.tkinfo           --------------------------
	.section	.note.nv.tkinfo,"",@"SHT_NOTE"
	.sectionflags	@"SHF_NOTE_NV_TKINFO"
	.tkinfo
        /*0018*/ 	.word	0x00000002
        /*0030*/ 	.string	""
        /*0030*/ 	.string	"ptxas"
        /*0030*/ 	.string	"Cuda compilation tools, release 13.0, V13.0.88"
        /*0030*/ 	.string	"Build cuda_13.0.r13.0/compiler.36424714_0"
        /*0030*/ 	.string	"-arch sm_100 "



//--------------------- .note.nv.cuinfo           --------------------------
	.section	.note.nv.cuinfo,"",@"SHT_NOTE"
	.sectionflags	@"SHF_NOTE_NV_CUINFO"
        /*0018*/ 	.short	0x0002
        /*001a*/ 	.short	0x001e
        /*001c*/ 	.short	0x0082
	.zero		2


//--------------------- .nv.info                  --------------------------
	.section	.nv.info,"",@"SHT_CUDA_INFO"
	.align	4


	//----- nvinfo : EIATTR_REGCOUNT
	.align		4
        /*0000*/ 	.byte	0x04, 0x2f
        /*0002*/ 	.short	(.L_1 - .L_0)
	.align		4
.L_0:
        /*0004*/ 	.word	index@(mul_ftz)
        /*0008*/ 	.word	0x0000000a


	//----- nvinfo : EIATTR_FRAME_SIZE
	.align		4
.L_1:
        /*000c*/ 	.byte	0x04, 0x11
        /*000e*/ 	.short	(.L_3 - .L_2)
	.align		4
.L_2:
        /*0010*/ 	.word	index@(mul_ftz)
        /*0014*/ 	.word	0x00000000


	//----- nvinfo : EIATTR_MIN_STACK_SIZE
	.align		4
.L_3:
        /*0018*/ 	.byte	0x04, 0x12
        /*001a*/ 	.short	(.L_5 - .L_4)
	.align		4
.L_4:
        /*001c*/ 	.word	index@(mul_ftz)
        /*0020*/ 	.word	0x00000000
.L_5:


//--------------------- .nv.compat                --------------------------
	.section	.nv.compat,"",@"SHT_CUDA_COMPAT_INFO"
	.align	4
        /*0000*/ 	.byte	0x02, 0x09, 0x00, 0x00, 0x02, 0x02, 0x01, 0x00, 0x02, 0x05, 0x05, 0x00, 0x03, 0x07, 0x01, 0x01
        /*0010*/ 	.byte	0x02, 0x03, 0x00, 0x00, 0x02, 0x06, 0x01, 0x00, 0x04, 0x0b, 0x08, 0x00, 0x09, 0x00, 0x00, 0x00
        /*0020*/ 	.byte	0x00, 0x00, 0x00, 0x00


//--------------------- .nv.info.mul_ftz          --------------------------
	.section	.nv.info.mul_ftz,"",@"SHT_CUDA_INFO"
	.sectionflags	@""
	.align	4


	//----- nvinfo : EIATTR_CUDA_API_VERSION
	.align		4
        /*0000*/ 	.byte	0x04, 0x37
        /*0002*/ 	.short	(.L_7 - .L_6)
.L_6:
        /*0004*/ 	.word	0x00000082


	//----- nvinfo : EIATTR_KPARAM_INFO
	.align		4
.L_7:
        /*0008*/ 	.byte	0x04, 0x17
        /*000a*/ 	.short	(.L_9 - .L_8)
.L_8:
        /*000c*/ 	.word	0x00000000
        /*0010*/ 	.short	0x0001
        /*0012*/ 	.short	0x0008
        /*0014*/ 	.byte	0x00, 0xf0, 0x21, 0x00


	//----- nvinfo : EIATTR_KPARAM_INFO
	.align		4
.L_9:
        /*0018*/ 	.byte	0x04, 0x17
        /*001a*/ 	.short	(.L_11 - .L_10)
.L_10:
        /*001c*/ 	.word	0x00000000
        /*0020*/ 	.short	0x0000
        /*0022*/ 	.short	0x0000
        /*0024*/ 	.byte	0x00, 0xf0, 0x21, 0x00


	//----- nvinfo : EIATTR_SPARSE_MMA_MASK
	.align		4
.L_11:
        /*0028*/ 	.byte	0x03, 0x50
        /*002a*/ 	.short	0x0000


	//----- nvinfo : EIATTR_MAXREG_COUNT
	.align		4
        /*002c*/ 	.byte	0x03, 0x1b
        /*002e*/ 	.short	0x00ff


	//----- nvinfo : EIATTR_MERCURY_ISA_VERSION
	.align		4
        /*0030*/ 	.byte	0x03, 0x5f
        /*0032*/ 	.short	0x0101


	//----- nvinfo : EIATTR_VRC_CTA_INIT_COUNT
	.align		4
        /*0034*/ 	.byte	0x02, 0x4a
	.zero		1
	.zero		1


	//----- nvinfo : EIATTR_EXIT_INSTR_OFFSETS
	.align		4
        /*0038*/ 	.byte	0x04, 0x1c
        /*003a*/ 	.short	(.L_13 - .L_12)


	//   ....[0]....
.L_12:
        /*003c*/ 	.word	0x00000080


	//----- nvinfo : EIATTR_CBANK_PARAM_SIZE
	.align		4
.L_13:
        /*0040*/ 	.byte	0x03, 0x19
        /*0042*/ 	.short	0x0010


	//----- nvinfo : EIATTR_PARAM_CBANK
	.align		4
        /*0044*/ 	.byte	0x04, 0x0a
        /*0046*/ 	.short	(.L_15 - .L_14)
	.align		4
.L_14:
        /*0048*/ 	.word	index@(.nv.constant0.mul_ftz)
        /*004c*/ 	.short	0x0380
        /*004e*/ 	.short	0x0010


	//----- nvinfo : EIATTR_SW_WAR
	.align		4
.L_15:
        /*0050*/ 	.byte	0x04, 0x36
        /*0052*/ 	.short	(.L_17 - .L_16)
.L_16:
        /*0054*/ 	.word	0x00000008
.L_17:


//--------------------- .nv.callgraph             --------------------------
	.section	.nv.callgraph,"",@"SHT_CUDA_CALLGRAPH"
	.align	4
	.sectionentsize	8
	.align		4
        /*0000*/ 	.word	0x00000000
	.align		4
        /*0004*/ 	.word	0xffffffff
	.align		4
        /*0008*/ 	.word	0x00000000
	.align		4
        /*000c*/ 	.word	0xfffffffe
	.align		4
        /*0010*/ 	.word	0x00000000
	.align		4
        /*0014*/ 	.word	0xfffffffd
	.align		4
        /*0018*/ 	.word	0x00000000
	.align		4
        /*001c*/ 	.word	0xfffffffc


//--------------------- .text.mul_ftz             --------------------------
	.section	.text.mul_ftz,"ax",@progbits
	.align	128
        .global         mul_ftz
        .type           mul_ftz,@function
        .size           mul_ftz,(.L_x_1 - mul_ftz)
        .other          mul_ftz,@"STO_CUDA_ENTRY STV_DEFAULT"
mul_ftz:
.text.mul_ftz:
[----:B------:R-:W-:Y:S08]  /*0000*/  LDC R1, c[0x0][0x37c] ;  /* 0x0000df00ff017b82 */ /* 0x000ff00000000800 */
[----:B------:R-:W0:Y:S01]  /*0010*/  LDC.64 R2, c[0x0][0x380] ;  /* 0x0000e000ff027b82 */ /* 0x000e220000000a00 */
[----:B------:R-:W0:Y:S02]  /*0020*/  LDCU.64 UR4, c[0x0][0x358] ;  /* 0x00006b00ff0477ac */ /* 0x000e240008000a00 */
[----:B0-----:R-:W2:Y:S04]  /*0030*/  LD.E R0, desc[UR4][R2.64] ;  /* 0x0000000402007980 */ /* 0x001ea8000c101900 */
[----:B------:R-:W2:Y:S01]  /*0040*/  LD.E R7, desc[UR4][R2.64+0x4] ;  /* 0x0000040402077980 */ /* 0x000ea2000c101900 */
[----:B------:R-:W0:Y:S01]  /*0050*/  LDC.64 R4, c[0x0][0x388] ;  /* 0x0000e200ff047b82 */ /* 0x000e220000000a00 */
[----:B--2---:R-:W-:-:S05]  /*0060*/  FMUL.FTZ R7, R0, R7 ;  /* 0x0000000700077220 */ /* 0x004fca0000410000 */
[----:B0-----:R-:W-:Y:S01]  /*0070*/  ST.E desc[UR4][R4.64], R7 ;  /* 0x0000000704007985 */ /* 0x001fe2000c101904 */
[----:B------:R-:W-:Y:S05]  /*0080*/  EXIT ;  /* 0x000000000000794d */ /* 0x000fea0003800000 */
.L_x_0:
[----:B------:R-:W-:-:S00]  /*0090*/  BRA `(.L_x_0) ;  /* 0xfffffffc00fc7947 */ /* 0x000fc0000383ffff */
[----:B------:R-:W-:-:S00]  /*00a0*/  NOP ;  /* 0x0000000000007918 */ /* 0x000fc00000000000 */
        /* <DEDUP_REMOVED lines=13> */
.L_x_1:


//--------------------- .nv.shared.reserved.0     --------------------------
	.section	.nv.shared.reserved.0,"aw",@nobits
	.weak		__nv_reservedSMEM_offset_0_alias
	.size		__nv_reservedSMEM_offset_0_alias, 0, 64
	.other		__nv_reservedSMEM_offset_0_alias,@"STO_CUDA_RESERVED_SHARED STV_DEFAULT"
__nv_reservedSMEM_offset_0_alias:
	.zero		0
	.zero		64


//--------------------- .nv.constant0.mul_ftz     --------------------------
	.section	.nv.constant0.mul_ftz,"a",@progbits
	.sectionflags	@""
	.align	4
.nv.constant0.mul_ftz:
	.zero		912


//--------------------- SYMBOLS --------------------------

	.type		.nv.reservedSmem.offset0,@object
	.size		.nv.reservedSmem.offset0,0x4
